//
// Generated by NVIDIA NVVM Compiler
//
// Compiler Build ID: CL-36424714
// Cuda compilation tools, release 13.0, V13.0.88
// Based on NVVM 20.0.0
//

.version 9.0
.target sm_100
.address_size 64

	// .globl	_Z7GpuTopKPiS_ii
.global .attribute(.managed) .align 4 .b8 source[400000000];
.global .attribute(.managed) .align 4 .b8 gpu_result[80];
.global .attribute(.managed) .align 4 .b8 _1_pass_result[2560];
// _ZZ7GpuTopKPiS_iiE6buffer has been demoted

.visible .entry _Z7GpuTopKPiS_ii(
	.param .u64 .ptr .align 1 _Z7GpuTopKPiS_ii_param_0,
	.param .u64 .ptr .align 1 _Z7GpuTopKPiS_ii_param_1,
	.param .u32 _Z7GpuTopKPiS_ii_param_2,
	.param .u32 _Z7GpuTopKPiS_ii_param_3
)
{
	.local .align 16 .b8 	__local_depot0[80];
	.reg .b64 	%SP;
	.reg .b64 	%SPL;
	.reg .pred 	%p<148>;
	.reg .b32 	%r<275>;
	.reg .b64 	%rd<90>;
	// demoted variable
	.shared .align 4 .b8 _ZZ7GpuTopKPiS_iiE6buffer[20480];
	mov.u64 	%SPL, __local_depot0;
	ld.param.u32 	%r130, [_Z7GpuTopKPiS_ii_param_2];
	add.u64 	%rd1, %SPL, 0;
	mov.b32 	%r237, -2147483648;
	st.local.v4.u32 	[%rd1], {%r237, %r237, %r237, %r237};
	st.local.v4.u32 	[%rd1+16], {%r237, %r237, %r237, %r237};
	st.local.v4.u32 	[%rd1+32], {%r237, %r237, %r237, %r237};
	st.local.v4.u32 	[%rd1+48], {%r237, %r237, %r237, %r237};
	st.local.v4.u32 	[%rd1+64], {%r237, %r237, %r237, %r237};
	mov.u32 	%r1, %tid.x;
	mov.u32 	%r132, %ctaid.x;
	mov.u32 	%r133, %ntid.x;
	mad.lo.s32 	%r232, %r132, %r133, %r1;
	setp.ge.s32 	%p1, %r232, %r130;
	mov.u32 	%r238, %r237;
	mov.u32 	%r239, %r237;
	mov.u32 	%r240, %r237;
	mov.u32 	%r241, %r237;
	mov.u32 	%r242, %r237;
	mov.u32 	%r243, %r237;
	mov.u32 	%r244, %r237;
	mov.u32 	%r245, %r237;
	mov.u32 	%r246, %r237;
	mov.u32 	%r247, %r237;
	mov.u32 	%r248, %r237;
	mov.u32 	%r249, %r237;
	mov.u32 	%r250, %r237;
	mov.u32 	%r251, %r237;
	mov.u32 	%r252, %r237;
	mov.u32 	%r253, %r237;
	mov.u32 	%r254, %r237;
	mov.u32 	%r255, %r237;
	mov.u32 	%r267, %r237;
	@%p1 bra 	$L__BB0_26;
	mov.b32 	%r267, -2147483648;
$L__BB0_2:
	ld.param.u64 	%rd85, [_Z7GpuTopKPiS_ii_param_0];
	cvta.to.global.u64 	%rd8, %rd85;
	mul.wide.s32 	%rd9, %r232, 4;
	add.s64 	%rd10, %rd8, %rd9;
	ld.global.u32 	%r135, [%rd10];
	setp.eq.s32 	%p2, %r267, %r135;
	ld.local.u32 	%r136, [%rd1+4];
	setp.eq.s32 	%p3, %r136, %r135;
	or.pred  	%p4, %p2, %p3;
	ld.local.v2.u32 	{%r137, %r138}, [%rd1+8];
	setp.eq.s32 	%p5, %r137, %r135;
	or.pred  	%p6, %p4, %p5;
	setp.eq.s32 	%p7, %r138, %r135;
	or.pred  	%p8, %p6, %p7;
	ld.local.v4.u32 	{%r139, %r140, %r141, %r142}, [%rd1+16];
	setp.eq.s32 	%p9, %r139, %r135;
	or.pred  	%p10, %p8, %p9;
	setp.eq.s32 	%p11, %r140, %r135;
	or.pred  	%p12, %p10, %p11;
	setp.eq.s32 	%p13, %r141, %r135;
	or.pred  	%p14, %p12, %p13;
	setp.eq.s32 	%p15, %r142, %r135;
	or.pred  	%p16, %p14, %p15;
	ld.local.v4.u32 	{%r143, %r144, %r145, %r146}, [%rd1+32];
	setp.eq.s32 	%p17, %r143, %r135;
	or.pred  	%p18, %p16, %p17;
	setp.eq.s32 	%p19, %r144, %r135;
	or.pred  	%p20, %p18, %p19;
	setp.eq.s32 	%p21, %r145, %r135;
	or.pred  	%p22, %p20, %p21;
	setp.eq.s32 	%p23, %r146, %r135;
	or.pred  	%p24, %p22, %p23;
	ld.local.v4.u32 	{%r147, %r148, %r149, %r150}, [%rd1+48];
	setp.eq.s32 	%p25, %r147, %r135;
	or.pred  	%p26, %p24, %p25;
	setp.eq.s32 	%p27, %r148, %r135;
	or.pred  	%p28, %p26, %p27;
	setp.eq.s32 	%p29, %r149, %r135;
	or.pred  	%p30, %p28, %p29;
	setp.eq.s32 	%p31, %r150, %r135;
	or.pred  	%p32, %p30, %p31;
	ld.local.v4.u32 	{%r151, %r152, %r153, %r154}, [%rd1+64];
	setp.eq.s32 	%p33, %r151, %r135;
	or.pred  	%p34, %p32, %p33;
	setp.eq.s32 	%p35, %r152, %r135;
	or.pred  	%p36, %p34, %p35;
	setp.eq.s32 	%p37, %r153, %r135;
	or.pred  	%p38, %p36, %p37;
	setp.le.s32 	%p39, %r135, %r154;
	or.pred  	%p40, %p38, %p39;
	@%p40 bra 	$L__BB0_24;
	setp.le.s32 	%p41, %r135, %r153;
	mov.b64 	%rd87, 19;
	@%p41 bra 	$L__BB0_23;
	st.local.u32 	[%rd1+76], %r153;
	setp.le.s32 	%p42, %r135, %r152;
	mov.b64 	%rd87, 18;
	@%p42 bra 	$L__BB0_23;
	st.local.u32 	[%rd1+72], %r152;
	setp.le.s32 	%p43, %r135, %r151;
	mov.b64 	%rd87, 17;
	@%p43 bra 	$L__BB0_23;
	st.local.u32 	[%rd1+68], %r151;
	setp.le.s32 	%p44, %r135, %r150;
	mov.b64 	%rd87, 16;
	@%p44 bra 	$L__BB0_23;
	st.local.u32 	[%rd1+64], %r150;
	setp.le.s32 	%p45, %r135, %r149;
	mov.b64 	%rd87, 15;
	@%p45 bra 	$L__BB0_23;
	st.local.u32 	[%rd1+60], %r149;
	setp.le.s32 	%p46, %r135, %r148;
	mov.b64 	%rd87, 14;
	@%p46 bra 	$L__BB0_23;
	st.local.u32 	[%rd1+56], %r148;
	setp.le.s32 	%p47, %r135, %r147;
	mov.b64 	%rd87, 13;
	@%p47 bra 	$L__BB0_23;
	st.local.u32 	[%rd1+52], %r147;
	setp.le.s32 	%p48, %r135, %r146;
	mov.b64 	%rd87, 12;
	@%p48 bra 	$L__BB0_23;
	st.local.u32 	[%rd1+48], %r146;
	setp.le.s32 	%p49, %r135, %r145;
	mov.b64 	%rd87, 11;
	@%p49 bra 	$L__BB0_23;
	st.local.u32 	[%rd1+44], %r145;
	setp.le.s32 	%p50, %r135, %r144;
	mov.b64 	%rd87, 10;
	@%p50 bra 	$L__BB0_23;
	st.local.u32 	[%rd1+40], %r144;
	setp.le.s32 	%p51, %r135, %r143;
	mov.b64 	%rd87, 9;
	@%p51 bra 	$L__BB0_23;
	st.local.u32 	[%rd1+36], %r143;
	setp.le.s32 	%p52, %r135, %r142;
	mov.b64 	%rd87, 8;
	@%p52 bra 	$L__BB0_23;
	st.local.u32 	[%rd1+32], %r142;
	setp.le.s32 	%p53, %r135, %r141;
	mov.b64 	%rd87, 7;
	@%p53 bra 	$L__BB0_23;
	st.local.u32 	[%rd1+28], %r141;
	setp.le.s32 	%p54, %r135, %r140;
	mov.b64 	%rd87, 6;
	@%p54 bra 	$L__BB0_23;
	st.local.u32 	[%rd1+24], %r140;
	setp.le.s32 	%p55, %r135, %r139;
	mov.b64 	%rd87, 5;
	@%p55 bra 	$L__BB0_23;
	st.local.u32 	[%rd1+20], %r139;
	setp.le.s32 	%p56, %r135, %r138;
	mov.b64 	%rd87, 4;
	@%p56 bra 	$L__BB0_23;
	st.local.u32 	[%rd1+16], %r138;
	setp.le.s32 	%p57, %r135, %r137;
	mov.b64 	%rd87, 3;
	@%p57 bra 	$L__BB0_23;
	st.local.u32 	[%rd1+12], %r137;
	setp.le.s32 	%p58, %r135, %r136;
	mov.b64 	%rd87, 2;
	@%p58 bra 	$L__BB0_23;
	st.local.u32 	[%rd1+8], %r136;
	setp.le.s32 	%p59, %r135, %r267;
	mov.b64 	%rd87, 1;
	@%p59 bra 	$L__BB0_23;
	st.local.u32 	[%rd1+4], %r267;
	mov.u32 	%r267, %r135;
	bra.uni 	$L__BB0_24;
$L__BB0_23:
	shl.b64 	%rd30, %rd87, 2;
	add.s64 	%rd31, %rd1, %rd30;
	ld.local.u32 	%r156, [%rd31];
	max.s32 	%r157, %r156, %r135;
	st.local.u32 	[%rd31], %r157;
$L__BB0_24:
	mov.u32 	%r158, %nctaid.x;
	mad.lo.s32 	%r232, %r158, %r133, %r232;
	setp.lt.s32 	%p60, %r232, %r130;
	@%p60 bra 	$L__BB0_2;
	st.local.u32 	[%rd1], %r267;
	ld.local.u32 	%r255, [%rd1+4];
	ld.local.v2.u32 	{%r254, %r253}, [%rd1+8];
	ld.local.v4.u32 	{%r252, %r251, %r250, %r249}, [%rd1+16];
	ld.local.v4.u32 	{%r248, %r247, %r246, %r245}, [%rd1+32];
	ld.local.v4.u32 	{%r244, %r243, %r242, %r241}, [%rd1+48];
	ld.local.v4.u32 	{%r240, %r239, %r238, %r237}, [%rd1+64];
$L__BB0_26:
	mov.u32 	%r161, _ZZ7GpuTopKPiS_iiE6buffer;
	mad.lo.s32 	%r162, %r1, 80, %r161;
	st.shared.u32 	[%r162], %r267;
	st.shared.u32 	[%r162+4], %r255;
	st.shared.u32 	[%r162+8], %r254;
	st.shared.u32 	[%r162+12], %r253;
	st.shared.u32 	[%r162+16], %r252;
	st.shared.u32 	[%r162+20], %r251;
	st.shared.u32 	[%r162+24], %r250;
	st.shared.u32 	[%r162+28], %r249;
	st.shared.u32 	[%r162+32], %r248;
	st.shared.u32 	[%r162+36], %r247;
	st.shared.u32 	[%r162+40], %r246;
	st.shared.u32 	[%r162+44], %r245;
	st.shared.u32 	[%r162+48], %r244;
	st.shared.u32 	[%r162+52], %r243;
	st.shared.u32 	[%r162+56], %r242;
	st.shared.u32 	[%r162+60], %r241;
	st.shared.u32 	[%r162+64], %r240;
	st.shared.u32 	[%r162+68], %r239;
	st.shared.u32 	[%r162+72], %r238;
	st.shared.u32 	[%r162+76], %r237;
	bar.sync 	0;
	mov.b32 	%r260, 128;
$L__BB0_27:
	setp.ge.u32 	%p61, %r1, %r260;
	@%p61 bra 	$L__BB0_110;
	add.s32 	%r165, %r260, %r1;
	mov.u32 	%r166, _ZZ7GpuTopKPiS_iiE6buffer;
	mad.lo.s32 	%r74, %r165, 80, %r166;
	mov.b32 	%r262, 4;
	mov.b32 	%r261, 0;
$L__BB0_29:
	add.s32 	%r167, %r74, %r261;
	ld.shared.u32 	%r80, [%r167];
	setp.eq.s32 	%p62, %r267, %r80;
	@%p62 bra 	$L__BB0_69;
	ld.local.u32 	%r81, [%rd1+4];
	setp.eq.s32 	%p63, %r81, %r80;
	@%p63 bra 	$L__BB0_69;
	ld.local.u32 	%r82, [%rd1+8];
	setp.eq.s32 	%p64, %r82, %r80;
	@%p64 bra 	$L__BB0_69;
	ld.local.u32 	%r83, [%rd1+12];
	setp.eq.s32 	%p65, %r83, %r80;
	@%p65 bra 	$L__BB0_69;
	ld.local.u32 	%r84, [%rd1+16];
	setp.eq.s32 	%p66, %r84, %r80;
	@%p66 bra 	$L__BB0_69;
	ld.local.u32 	%r85, [%rd1+20];
	setp.eq.s32 	%p67, %r85, %r80;
	@%p67 bra 	$L__BB0_69;
	ld.local.u32 	%r86, [%rd1+24];
	setp.eq.s32 	%p68, %r86, %r80;
	@%p68 bra 	$L__BB0_69;
	ld.local.u32 	%r87, [%rd1+28];
	setp.eq.s32 	%p69, %r87, %r80;
	@%p69 bra 	$L__BB0_69;
	ld.local.u32 	%r88, [%rd1+32];
	setp.eq.s32 	%p70, %r88, %r80;
	@%p70 bra 	$L__BB0_69;
	ld.local.u32 	%r89, [%rd1+36];
	setp.eq.s32 	%p71, %r89, %r80;
	@%p71 bra 	$L__BB0_69;
	ld.local.u32 	%r90, [%rd1+40];
	setp.eq.s32 	%p72, %r90, %r80;
	@%p72 bra 	$L__BB0_69;
	ld.local.u32 	%r91, [%rd1+44];
	setp.eq.s32 	%p73, %r91, %r80;
	@%p73 bra 	$L__BB0_69;
	ld.local.u32 	%r92, [%rd1+48];
	setp.eq.s32 	%p74, %r92, %r80;
	@%p74 bra 	$L__BB0_69;
	ld.local.u32 	%r93, [%rd1+52];
	setp.eq.s32 	%p75, %r93, %r80;
	@%p75 bra 	$L__BB0_69;
	ld.local.u32 	%r94, [%rd1+56];
	setp.eq.s32 	%p76, %r94, %r80;
	@%p76 bra 	$L__BB0_69;
	ld.local.u32 	%r95, [%rd1+60];
	setp.eq.s32 	%p77, %r95, %r80;
	@%p77 bra 	$L__BB0_69;
	ld.local.u32 	%r96, [%rd1+64];
	setp.eq.s32 	%p78, %r96, %r80;
	@%p78 bra 	$L__BB0_69;
	ld.local.u32 	%r97, [%rd1+68];
	setp.eq.s32 	%p79, %r97, %r80;
	@%p79 bra 	$L__BB0_69;
	ld.local.v2.u32 	{%r168, %r169}, [%rd1+72];
	setp.eq.s32 	%p80, %r168, %r80;
	setp.le.s32 	%p81, %r80, %r169;
	or.pred  	%p82, %p80, %p81;
	@%p82 bra 	$L__BB0_69;
	setp.le.s32 	%p83, %r80, %r168;
	mov.b64 	%rd88, 19;
	@%p83 bra 	$L__BB0_68;
	st.local.u32 	[%rd1+76], %r168;
	setp.le.s32 	%p84, %r80, %r97;
	mov.b64 	%rd88, 18;
	@%p84 bra 	$L__BB0_68;
	st.local.u32 	[%rd1+72], %r97;
	setp.le.s32 	%p85, %r80, %r96;
	mov.b64 	%rd88, 17;
	@%p85 bra 	$L__BB0_68;
	st.local.u32 	[%rd1+68], %r96;
	setp.le.s32 	%p86, %r80, %r95;
	mov.b64 	%rd88, 16;
	@%p86 bra 	$L__BB0_68;
	st.local.u32 	[%rd1+64], %r95;
	setp.le.s32 	%p87, %r80, %r94;
	mov.b64 	%rd88, 15;
	@%p87 bra 	$L__BB0_68;
	st.local.u32 	[%rd1+60], %r94;
	setp.le.s32 	%p88, %r80, %r93;
	mov.b64 	%rd88, 14;
	@%p88 bra 	$L__BB0_68;
	st.local.u32 	[%rd1+56], %r93;
	setp.le.s32 	%p89, %r80, %r92;
	mov.b64 	%rd88, 13;
	@%p89 bra 	$L__BB0_68;
	st.local.u32 	[%rd1+52], %r92;
	setp.le.s32 	%p90, %r80, %r91;
	mov.b64 	%rd88, 12;
	@%p90 bra 	$L__BB0_68;
	st.local.u32 	[%rd1+48], %r91;
	setp.le.s32 	%p91, %r80, %r90;
	mov.b64 	%rd88, 11;
	@%p91 bra 	$L__BB0_68;
	st.local.u32 	[%rd1+44], %r90;
	setp.le.s32 	%p92, %r80, %r89;
	mov.b64 	%rd88, 10;
	@%p92 bra 	$L__BB0_68;
	st.local.u32 	[%rd1+40], %r89;
	setp.le.s32 	%p93, %r80, %r88;
	mov.b64 	%rd88, 9;
	@%p93 bra 	$L__BB0_68;
	st.local.u32 	[%rd1+36], %r88;
	setp.le.s32 	%p94, %r80, %r87;
	mov.b64 	%rd88, 8;
	@%p94 bra 	$L__BB0_68;
	st.local.u32 	[%rd1+32], %r87;
	setp.le.s32 	%p95, %r80, %r86;
	mov.b64 	%rd88, 7;
	@%p95 bra 	$L__BB0_68;
	st.local.u32 	[%rd1+28], %r86;
	setp.le.s32 	%p96, %r80, %r85;
	mov.b64 	%rd88, 6;
	@%p96 bra 	$L__BB0_68;
	st.local.u32 	[%rd1+24], %r85;
	setp.le.s32 	%p97, %r80, %r84;
	mov.b64 	%rd88, 5;
	@%p97 bra 	$L__BB0_68;
	st.local.u32 	[%rd1+20], %r84;
	setp.le.s32 	%p98, %r80, %r83;
	mov.b64 	%rd88, 4;
	@%p98 bra 	$L__BB0_68;
	st.local.u32 	[%rd1+16], %r83;
	setp.le.s32 	%p99, %r80, %r82;
	mov.b64 	%rd88, 3;
	@%p99 bra 	$L__BB0_68;
	st.local.u32 	[%rd1+12], %r82;
	setp.le.s32 	%p100, %r80, %r81;
	mov.b64 	%rd88, 2;
	@%p100 bra 	$L__BB0_68;
	st.local.u32 	[%rd1+8], %r81;
	setp.le.s32 	%p101, %r80, %r267;
	mov.b64 	%rd88, 1;
	@%p101 bra 	$L__BB0_68;
	st.local.u32 	[%rd1+4], %r267;
	mov.u32 	%r267, %r80;
	bra.uni 	$L__BB0_69;
$L__BB0_68:
	shl.b64 	%rd51, %rd88, 2;
	add.s64 	%rd52, %rd1, %rd51;
	ld.local.u32 	%r171, [%rd52];
	max.s32 	%r172, %r171, %r80;
	st.local.u32 	[%rd52], %r172;
$L__BB0_69:
	add.s32 	%r173, %r74, %r262;
	ld.shared.u32 	%r101, [%r173];
	setp.eq.s32 	%p102, %r267, %r101;
	@%p102 bra 	$L__BB0_109;
	ld.local.u32 	%r102, [%rd1+4];
	setp.eq.s32 	%p103, %r102, %r101;
	@%p103 bra 	$L__BB0_109;
	ld.local.u32 	%r103, [%rd1+8];
	setp.eq.s32 	%p104, %r103, %r101;
	@%p104 bra 	$L__BB0_109;
	ld.local.u32 	%r104, [%rd1+12];
	setp.eq.s32 	%p105, %r104, %r101;
	@%p105 bra 	$L__BB0_109;
	ld.local.u32 	%r105, [%rd1+16];
	setp.eq.s32 	%p106, %r105, %r101;
	@%p106 bra 	$L__BB0_109;
	ld.local.u32 	%r106, [%rd1+20];
	setp.eq.s32 	%p107, %r106, %r101;
	@%p107 bra 	$L__BB0_109;
	ld.local.u32 	%r107, [%rd1+24];
	setp.eq.s32 	%p108, %r107, %r101;
	@%p108 bra 	$L__BB0_109;
	ld.local.u32 	%r108, [%rd1+28];
	setp.eq.s32 	%p109, %r108, %r101;
	@%p109 bra 	$L__BB0_109;
	ld.local.u32 	%r109, [%rd1+32];
	setp.eq.s32 	%p110, %r109, %r101;
	@%p110 bra 	$L__BB0_109;
	ld.local.u32 	%r110, [%rd1+36];
	setp.eq.s32 	%p111, %r110, %r101;
	@%p111 bra 	$L__BB0_109;
	ld.local.u32 	%r111, [%rd1+40];
	setp.eq.s32 	%p112, %r111, %r101;
	@%p112 bra 	$L__BB0_109;
	ld.local.u32 	%r112, [%rd1+44];
	setp.eq.s32 	%p113, %r112, %r101;
	@%p113 bra 	$L__BB0_109;
	ld.local.u32 	%r113, [%rd1+48];
	setp.eq.s32 	%p114, %r113, %r101;
	@%p114 bra 	$L__BB0_109;
	ld.local.u32 	%r114, [%rd1+52];
	setp.eq.s32 	%p115, %r114, %r101;
	@%p115 bra 	$L__BB0_109;
	ld.local.u32 	%r115, [%rd1+56];
	setp.eq.s32 	%p116, %r115, %r101;
	@%p116 bra 	$L__BB0_109;
	ld.local.u32 	%r116, [%rd1+60];
	setp.eq.s32 	%p117, %r116, %r101;
	@%p117 bra 	$L__BB0_109;
	ld.local.u32 	%r117, [%rd1+64];
	setp.eq.s32 	%p118, %r117, %r101;
	@%p118 bra 	$L__BB0_109;
	ld.local.u32 	%r118, [%rd1+68];
	setp.eq.s32 	%p119, %r118, %r101;
	@%p119 bra 	$L__BB0_109;
	ld.local.v2.u32 	{%r174, %r175}, [%rd1+72];
	setp.eq.s32 	%p120, %r174, %r101;
	setp.le.s32 	%p121, %r101, %r175;
	or.pred  	%p122, %p120, %p121;
	@%p122 bra 	$L__BB0_109;
	setp.le.s32 	%p123, %r101, %r174;
	mov.b64 	%rd89, 19;
	@%p123 bra 	$L__BB0_107;
	st.local.u32 	[%rd1+76], %r174;
	setp.le.s32 	%p124, %r101, %r118;
	mov.b64 	%rd89, 18;
	@%p124 bra 	$L__BB0_107;
	st.local.u32 	[%rd1+72], %r118;
	setp.le.s32 	%p125, %r101, %r117;
	mov.b64 	%rd89, 17;
	@%p125 bra 	$L__BB0_107;
	st.local.u32 	[%rd1+68], %r117;
	setp.le.s32 	%p126, %r101, %r116;
	mov.b64 	%rd89, 16;
	@%p126 bra 	$L__BB0_107;
	st.local.u32 	[%rd1+64], %r116;
	setp.le.s32 	%p127, %r101, %r115;
	mov.b64 	%rd89, 15;
	@%p127 bra 	$L__BB0_107;
	st.local.u32 	[%rd1+60], %r115;
	setp.le.s32 	%p128, %r101, %r114;
	mov.b64 	%rd89, 14;
	@%p128 bra 	$L__BB0_107;
	st.local.u32 	[%rd1+56], %r114;
	setp.le.s32 	%p129, %r101, %r113;
	mov.b64 	%rd89, 13;
	@%p129 bra 	$L__BB0_107;
	st.local.u32 	[%rd1+52], %r113;
	setp.le.s32 	%p130, %r101, %r112;
	mov.b64 	%rd89, 12;
	@%p130 bra 	$L__BB0_107;
	st.local.u32 	[%rd1+48], %r112;
	setp.le.s32 	%p131, %r101, %r111;
	mov.b64 	%rd89, 11;
	@%p131 bra 	$L__BB0_107;
	st.local.u32 	[%rd1+44], %r111;
	setp.le.s32 	%p132, %r101, %r110;
	mov.b64 	%rd89, 10;
	@%p132 bra 	$L__BB0_107;
	st.local.u32 	[%rd1+40], %r110;
	setp.le.s32 	%p133, %r101, %r109;
	mov.b64 	%rd89, 9;
	@%p133 bra 	$L__BB0_107;
	st.local.u32 	[%rd1+36], %r109;
	setp.le.s32 	%p134, %r101, %r108;
	mov.b64 	%rd89, 8;
	@%p134 bra 	$L__BB0_107;
	st.local.u32 	[%rd1+32], %r108;
	setp.le.s32 	%p135, %r101, %r107;
	mov.b64 	%rd89, 7;
	@%p135 bra 	$L__BB0_107;
	st.local.u32 	[%rd1+28], %r107;
	setp.le.s32 	%p136, %r101, %r106;
	mov.b64 	%rd89, 6;
	@%p136 bra 	$L__BB0_107;
	st.local.u32 	[%rd1+24], %r106;
	setp.le.s32 	%p137, %r101, %r105;
	mov.b64 	%rd89, 5;
	@%p137 bra 	$L__BB0_107;
	st.local.u32 	[%rd1+20], %r105;
	setp.le.s32 	%p138, %r101, %r104;
	mov.b64 	%rd89, 4;
	@%p138 bra 	$L__BB0_107;
	st.local.u32 	[%rd1+16], %r104;
	setp.le.s32 	%p139, %r101, %r103;
	mov.b64 	%rd89, 3;
	@%p139 bra 	$L__BB0_107;
	st.local.u32 	[%rd1+12], %r103;
	setp.le.s32 	%p140, %r101, %r102;
	mov.b64 	%rd89, 2;
	@%p140 bra 	$L__BB0_107;
	st.local.u32 	[%rd1+8], %r102;
	setp.gt.s32 	%p141, %r101, %r267;
	mov.b64 	%rd89, 1;
	@%p141 bra 	$L__BB0_108;
$L__BB0_107:
	shl.b64 	%rd72, %rd89, 2;
	add.s64 	%rd73, %rd1, %rd72;
	ld.local.u32 	%r177, [%rd73];
	max.s32 	%r178, %r177, %r101;
	st.local.u32 	[%rd73], %r178;
	bra.uni 	$L__BB0_109;
$L__BB0_108:
	st.local.u32 	[%rd1+4], %r267;
	mov.u32 	%r267, %r101;
$L__BB0_109:
	add.s32 	%r262, %r262, 8;
	add.s32 	%r261, %r261, 8;
	setp.ne.s32 	%p142, %r262, 84;
	@%p142 bra 	$L__BB0_29;
$L__BB0_110:
	setp.ge.u32 	%p143, %r1, %r260;
	bar.sync 	0;
	@%p143 bra 	$L__BB0_112;
	mov.u32 	%r179, _ZZ7GpuTopKPiS_iiE6buffer;
	mad.lo.s32 	%r180, %r1, 80, %r179;
	st.shared.u32 	[%r180], %r267;
	ld.local.u32 	%r181, [%rd1+4];
	st.shared.u32 	[%r180+4], %r181;
	ld.local.v2.u32 	{%r182, %r183}, [%rd1+8];
	st.shared.u32 	[%r180+8], %r182;
	st.shared.u32 	[%r180+12], %r183;
	ld.local.v4.u32 	{%r184, %r185, %r186, %r187}, [%rd1+16];
	st.shared.u32 	[%r180+16], %r184;
	st.shared.u32 	[%r180+20], %r185;
	st.shared.u32 	[%r180+24], %r186;
	st.shared.u32 	[%r180+28], %r187;
	ld.local.v4.u32 	{%r188, %r189, %r190, %r191}, [%rd1+32];
	st.shared.u32 	[%r180+32], %r188;
	st.shared.u32 	[%r180+36], %r189;
	st.shared.u32 	[%r180+40], %r190;
	st.shared.u32 	[%r180+44], %r191;
	ld.local.v4.u32 	{%r192, %r193, %r194, %r195}, [%rd1+48];
	st.shared.u32 	[%r180+48], %r192;
	st.shared.u32 	[%r180+52], %r193;
	st.shared.u32 	[%r180+56], %r194;
	st.shared.u32 	[%r180+60], %r195;
	ld.local.v4.u32 	{%r196, %r197, %r198, %r199}, [%rd1+64];
	st.shared.u32 	[%r180+64], %r196;
	st.shared.u32 	[%r180+68], %r197;
	st.shared.u32 	[%r180+72], %r198;
	st.shared.u32 	[%r180+76], %r199;
$L__BB0_112:
	bar.sync 	0;
	shr.u32 	%r129, %r260, 1;
	setp.gt.u32 	%p144, %r260, 1;
	mov.u32 	%r260, %r129;
	@%p144 bra 	$L__BB0_27;
	mov.u32 	%r200, %ctaid.x;
	mov.u32 	%r201, %ntid.x;
	mul.lo.s32 	%r202, %r200, %r201;
	setp.ge.u32 	%p145, %r202, %r130;
	setp.ne.s32 	%p146, %r1, 0;
	or.pred  	%p147, %p146, %p145;
	@%p147 bra 	$L__BB0_115;
	ld.param.u64 	%rd86, [_Z7GpuTopKPiS_ii_param_1];
	cvta.to.global.u64 	%rd74, %rd86;
	mul.lo.s32 	%r204, %r200, 20;
	ld.shared.u32 	%r205, [_ZZ7GpuTopKPiS_iiE6buffer];
	mul.wide.u32 	%rd75, %r204, 4;
	add.s64 	%rd76, %rd74, %rd75;
	st.global.u32 	[%rd76], %r205;
	ld.shared.u32 	%r206, [_ZZ7GpuTopKPiS_iiE6buffer+4];
	st.global.u32 	[%rd76+4], %r206;
	ld.shared.u32 	%r207, [_ZZ7GpuTopKPiS_iiE6buffer+8];
	st.global.u32 	[%rd76+8], %r207;
	ld.shared.u32 	%r208, [_ZZ7GpuTopKPiS_iiE6buffer+12];
	st.global.u32 	[%rd76+12], %r208;
	ld.shared.u32 	%r209, [_ZZ7GpuTopKPiS_iiE6buffer+16];
	add.s32 	%r210, %r204, 4;
	mul.wide.u32 	%rd77, %r210, 4;
	add.s64 	%rd78, %rd74, %rd77;
	st.global.u32 	[%rd78], %r209;
	ld.shared.u32 	%r211, [_ZZ7GpuTopKPiS_iiE6buffer+20];
	st.global.u32 	[%rd78+4], %r211;
	ld.shared.u32 	%r212, [_ZZ7GpuTopKPiS_iiE6buffer+24];
	st.global.u32 	[%rd78+8], %r212;
	ld.shared.u32 	%r213, [_ZZ7GpuTopKPiS_iiE6buffer+28];
	st.global.u32 	[%rd78+12], %r213;
	ld.shared.u32 	%r214, [_ZZ7GpuTopKPiS_iiE6buffer+32];
	add.s32 	%r215, %r204, 8;
	mul.wide.u32 	%rd79, %r215, 4;
	add.s64 	%rd80, %rd74, %rd79;
	st.global.u32 	[%rd80], %r214;
	ld.shared.u32 	%r216, [_ZZ7GpuTopKPiS_iiE6buffer+36];
	st.global.u32 	[%rd80+4], %r216;
	ld.shared.u32 	%r217, [_ZZ7GpuTopKPiS_iiE6buffer+40];
	st.global.u32 	[%rd80+8], %r217;
	ld.shared.u32 	%r218, [_ZZ7GpuTopKPiS_iiE6buffer+44];
	st.global.u32 	[%rd80+12], %r218;
	ld.shared.u32 	%r219, [_ZZ7GpuTopKPiS_iiE6buffer+48];
	add.s32 	%r220, %r204, 12;
	mul.wide.u32 	%rd81, %r220, 4;
	add.s64 	%rd82, %rd74, %rd81;
	st.global.u32 	[%rd82], %r219;
	ld.shared.u32 	%r221, [_ZZ7GpuTopKPiS_iiE6buffer+52];
	st.global.u32 	[%rd82+4], %r221;
	ld.shared.u32 	%r222, [_ZZ7GpuTopKPiS_iiE6buffer+56];
	st.global.u32 	[%rd82+8], %r222;
	ld.shared.u32 	%r223, [_ZZ7GpuTopKPiS_iiE6buffer+60];
	st.global.u32 	[%rd82+12], %r223;
	ld.shared.u32 	%r224, [_ZZ7GpuTopKPiS_iiE6buffer+64];
	add.s32 	%r225, %r204, 16;
	mul.wide.u32 	%rd83, %r225, 4;
	add.s64 	%rd84, %rd74, %rd83;
	st.global.u32 	[%rd84], %r224;
	ld.shared.u32 	%r226, [_ZZ7GpuTopKPiS_iiE6buffer+68];
	st.global.u32 	[%rd84+4], %r226;
	ld.shared.u32 	%r227, [_ZZ7GpuTopKPiS_iiE6buffer+72];
	st.global.u32 	[%rd84+8], %r227;
	ld.shared.u32 	%r228, [_ZZ7GpuTopKPiS_iiE6buffer+76];
	st.global.u32 	[%rd84+12], %r228;
$L__BB0_115:
	ret;

}


// ===== COMPILED SASS (sm_100) =====

	.target	sm_100

	.elftype	@"ET_EXEC"


//--------------------- .note.nv.tkinfo           --------------------------
	.section	.note.nv.tkinfo,"",@"SHT_NOTE"
	.sectionflags	@"SHF_NOTE_NV_TKINFO"
	.tkinfo
        /*0018*/ 	.word	0x00000002
        /*0030*/ 	.string	""
        /*0030*/ 	.string	"ptxas"
        /*0030*/ 	.string	"Cuda compilation tools, release 13.0, V13.0.88"
        /*0030*/ 	.string	"Build cuda_13.0.r13.0/compiler.36424714_0"
        /*0030*/ 	.string	"-arch sm_100 -m 64 "



//--------------------- .note.nv.cuinfo           --------------------------
	.section	.note.nv.cuinfo,"",@"SHT_NOTE"
	.sectionflags	@"SHF_NOTE_NV_CUINFO"
        /*0018*/ 	.short	0x0002
        /*001a*/ 	.short	0x0064
        /*001c*/ 	.short	0x0082
	.zero		2


//--------------------- .nv.info                  --------------------------
	.section	.nv.info,"",@"SHT_CUDA_INFO"
	.align	4


	//----- nvinfo : EIATTR_REGCOUNT
	.align		4
        /*0000*/ 	.byte	0x04, 0x2f
        /*0002*/ 	.short	(.L_4 - .L_3)
	.align		4
.L_3:
        /*0004*/ 	.word	index@(_Z7GpuTopKPiS_ii)
        /*0008*/ 	.word	0x0000002e


	//----- nvinfo : EIATTR_FRAME_SIZE
	.align		4
.L_4:
        /*000c*/ 	.byte	0x04, 0x11
        /*000e*/ 	.short	(.L_6 - .L_5)
	.align		4
.L_5:
        /*0010*/ 	.word	index@(_Z7GpuTopKPiS_ii)
        /*0014*/ 	.word	0x00000000


	//----- nvinfo : EIATTR_MIN_STACK_SIZE
	.align		4
.L_6:
        /*0018*/ 	.byte	0x04, 0x12
        /*001a*/ 	.short	(.L_8 - .L_7)
	.align		4
.L_7:
        /*001c*/ 	.word	index@(_Z7GpuTopKPiS_ii)
        /*0020*/ 	.word	0x00000000
.L_8:


//--------------------- .nv.compat                --------------------------
	.section	.nv.compat,"",@"SHT_CUDA_COMPAT_INFO"
	.align	4
        /*0000*/ 	.byte	0x02, 0x09, 0x00, 0x00, 0x02, 0x02, 0x01, 0x00, 0x02, 0x05, 0x05, 0x00, 0x03, 0x07, 0x01, 0x01
        /*0010*/ 	.byte	0x02, 0x03, 0x00, 0x00, 0x02, 0x06, 0x01, 0x00, 0x04, 0x0b, 0x08, 0x00, 0x09, 0x00, 0x00, 0x00
        /*0020*/ 	.byte	0x00, 0x00, 0x00, 0x00


//--------------------- .nv.info._Z7GpuTopKPiS_ii --------------------------
	.section	.nv.info._Z7GpuTopKPiS_ii,"",@"SHT_CUDA_INFO"
	.sectionflags	@""
	.align	4


	//----- nvinfo : EIATTR_CUDA_API_VERSION
	.align		4
        /*0000*/ 	.byte	0x04, 0x37
        /*0002*/ 	.short	(.L_10 - .L_9)
.L_9:
        /*0004*/ 	.word	0x00000082


	//----- nvinfo : EIATTR_KPARAM_INFO
	.align		4
.L_10:
        /*0008*/ 	.byte	0x04, 0x17
        /*000a*/ 	.short	(.L_12 - .L_11)
.L_11:
        /*000c*/ 	.word	0x00000000
        /*0010*/ 	.short	0x0003
        /*0012*/ 	.short	0x0014
        /*0014*/ 	.byte	0x00, 0xf0, 0x11, 0x00


	//----- nvinfo : EIATTR_KPARAM_INFO
	.align		4
.L_12:
        /*0018*/ 	.byte	0x04, 0x17
        /*001a*/ 	.short	(.L_14 - .L_13)
.L_13:
        /*001c*/ 	.word	0x00000000
        /*0020*/ 	.short	0x0002
        /*0022*/ 	.short	0x0010
        /*0024*/ 	.byte	0x00, 0xf0, 0x11, 0x00


	//----- nvinfo : EIATTR_KPARAM_INFO
	.align		4
.L_14:
        /*0028*/ 	.byte	0x04, 0x17
        /*002a*/ 	.short	(.L_16 - .L_15)
.L_15:
        /*002c*/ 	.word	0x00000000
        /*0030*/ 	.short	0x0001
        /*0032*/ 	.short	0x0008
        /*0034*/ 	.byte	0x00, 0xf5, 0x21, 0x00


	//----- nvinfo : EIATTR_KPARAM_INFO
	.align		4
.L_16:
        /*0038*/ 	.byte	0x04, 0x17
        /*003a*/ 	.short	(.L_18 - .L_17)
.L_17:
        /*003c*/ 	.word	0x00000000
        /*0040*/ 	.short	0x0000
        /*0042*/ 	.short	0x0000
        /*0044*/ 	.byte	0x00, 0xf5, 0x21, 0x00


	//----- nvinfo : EIATTR_SPARSE_MMA_MASK
	.align		4
.L_18:
        /*0048*/ 	.byte	0x03, 0x50
        /*004a*/ 	.short	0x0000


	//----- nvinfo : EIATTR_MAXREG_COUNT
	.align		4
        /*004c*/ 	.byte	0x03, 0x1b
        /*004e*/ 	.short	0x00ff


	//----- nvinfo : EIATTR_NUM_BARRIERS
	.align		4
        /*0050*/ 	.byte	0x02, 0x4c
        /*0052*/ 	.byte	0x01
	.zero		1


	//----- nvinfo : EIATTR_MERCURY_ISA_VERSION
	.align		4
        /*0054*/ 	.byte	0x03, 0x5f
        /*0056*/ 	.short	0x0101


	//----- nvinfo : EIATTR_VRC_CTA_INIT_COUNT
	.align		4
        /*0058*/ 	.byte	0x02, 0x4a
	.zero		1
	.zero		1


	//----- nvinfo : EIATTR_EXIT_INSTR_OFFSETS
	.align		4
        /*005c*/ 	.byte	0x04, 0x1c
        /*005e*/ 	.short	(.L_20 - .L_19)


	//   ....[0]....
.L_19:
        /*0060*/ 	.word	0x000033a0


	//   ....[1]....
        /*0064*/ 	.word	0x00003620


	//----- nvinfo : EIATTR_CRS_STACK_SIZE
	.align		4
.L_20:
        /*0068*/ 	.byte	0x04, 0x1e
        /*006a*/ 	.short	(.L_22 - .L_21)
.L_21:
        /*006c*/ 	.word	0x00000000


	//----- nvinfo : EIATTR_CBANK_PARAM_SIZE
	.align		4
.L_22:
        /*0070*/ 	.byte	0x03, 0x19
        /*0072*/ 	.short	0x0018


	//----- nvinfo : EIATTR_PARAM_CBANK
	.align		4
        /*0074*/ 	.byte	0x04, 0x0a
        /*0076*/ 	.short	(.L_24 - .L_23)
	.align		4
.L_23:
        /*0078*/ 	.word	index@(.nv.constant0._Z7GpuTopKPiS_ii)
        /*007c*/ 	.short	0x0380
        /*007e*/ 	.short	0x0018


	//----- nvinfo : EIATTR_SW_WAR
	.align		4
.L_24:
        /*0080*/ 	.byte	0x04, 0x36
        /*0082*/ 	.short	(.L_26 - .L_25)
.L_25:
        /*0084*/ 	.word	0x00000008
.L_26:


//--------------------- .nv.callgraph             --------------------------
	.section	.nv.callgraph,"",@"SHT_CUDA_CALLGRAPH"
	.align	4
	.sectionentsize	8
	.align		4
        /*0000*/ 	.word	0x00000000
	.align		4
        /*0004*/ 	.word	0xffffffff
	.align		4
        /*0008*/ 	.word	0x00000000
	.align		4
        /*000c*/ 	.word	0xfffffffe
	.align		4
        /*0010*/ 	.word	0x00000000
	.align		4
        /*0014*/ 	.word	0xfffffffd
	.align		4
        /*0018*/ 	.word	0x00000000
	.align		4
        /*001c*/ 	.word	0xfffffffc


//--------------------- .nv.constant4             --------------------------
	.section	.nv.constant4,"a",@progbits
	.align	8
	.align		8
.nv.constant4:
        /*0000*/ 	.dword	source
	.align		8
        /*0008*/ 	.dword	gpu_result
	.align		8
        /*0010*/ 	.dword	_1_pass_result


//--------------------- .text._Z7GpuTopKPiS_ii    --------------------------
	.section	.text._Z7GpuTopKPiS_ii,"ax",@progbits
	.align	128
        .global         _Z7GpuTopKPiS_ii
        .type           _Z7GpuTopKPiS_ii,@function
        .size           _Z7GpuTopKPiS_ii,(.L_x_24 - _Z7GpuTopKPiS_ii)
        .other          _Z7GpuTopKPiS_ii,@"STO_CUDA_ENTRY STV_DEFAULT"
_Z7GpuTopKPiS_ii:
.text._Z7GpuTopKPiS_ii:
[----:B------:R-:W-:Y:S01]  /*0000*/  LDC R1, c[0x0][0x37c] ;  /* 0x0000df00ff017b82 */ /* 0x000fe20000000800 */
[----:B------:R-:W0:Y:S07]  /*0010*/  S2R R2, SR_TID.X ;  /* 0x0000000000027919 */ /* 0x000e2e0000002100 */
[----:B------:R-:W0:Y:S01]  /*0020*/  S2UR UR4, SR_CTAID.X ;  /* 0x00000000000479c3 */ /* 0x000e220000002500 */
[----:B------:R-:W1:Y:S01]  /*0030*/  LDCU UR5, c[0x0][0x390] ;  /* 0x00007200ff0577ac */ /* 0x000e620008000800 */
[----:B------:R-:W-:Y:S01]  /*0040*/  BSSY.RECONVERGENT B0, `(.L_x_0) ;  /* 0x0000126000007945 */ /* 0x000fe20003800200 */
[----:B------:R-:W-:Y:S01]  /*0050*/  IMAD.MOV.U32 R0, RZ, RZ, -0x80000000 ;  /* 0x80000000ff007424 */ /* 0x000fe200078e00ff */
[----:B------:R-:W2:Y:S01]  /*0060*/  LDCU.64 UR6, c[0x0][0x358] ;  /* 0x00006b00ff0677ac */ /* 0x000ea20008000a00 */
[----:B------:R-:W-:-:S03]  /*0070*/  IMAD.MOV.U32 R37, RZ, RZ, -0x80000000 ;  /* 0x80000000ff257424 */ /* 0x000fc600078e00ff */
[----:B------:R-:W0:Y:S01]  /*0080*/  LDC R3, c[0x0][0x360] ;  /* 0x0000d800ff037b82 */ /* 0x000e220000000800 */
[----:B------:R-:W3:Y:S01]  /*0090*/  LDCU UR8, c[0x0][0x390] ;  /* 0x00007200ff0877ac */ /* 0x000ee20008000800 */
[----:B------:R-:W-:Y:S02]  /*00a0*/  IMAD.MOV.U32 R38, RZ, RZ, -0x80000000 ;  /* 0x80000000ff267424 */ /* 0x000fe400078e00ff */
[----:B------:R-:W-:Y:S02]  /*00b0*/  IMAD.MOV.U32 R39, RZ, RZ, -0x80000000 ;  /* 0x80000000ff277424 */ /* 0x000fe400078e00ff */
[----:B------:R-:W-:Y:S02]  /*00c0*/  IMAD.MOV.U32 R4, RZ, RZ, -0x80000000 ;  /* 0x80000000ff047424 */ /* 0x000fe400078e00ff */
[----:B------:R-:W-:Y:S02]  /*00d0*/  IMAD.MOV.U32 R5, RZ, RZ, -0x80000000 ;  /* 0x80000000ff057424 */ /* 0x000fe400078e00ff */
[----:B------:R-:W-:-:S02]  /*00e0*/  IMAD.MOV.U32 R6, RZ, RZ, -0x80000000 ;  /* 0x80000000ff067424 */ /* 0x000fc400078e00ff */
[----:B------:R-:W-:Y:S02]  /*00f0*/  IMAD.MOV.U32 R7, RZ, RZ, -0x80000000 ;  /* 0x80000000ff077424 */ /* 0x000fe400078e00ff */
[----:B------:R-:W-:Y:S02]  /*0100*/  IMAD.MOV.U32 R8, RZ, RZ, -0x80000000 ;  /* 0x80000000ff087424 */ /* 0x000fe400078e00ff */
[----:B------:R-:W-:Y:S02]  /*0110*/  IMAD.MOV.U32 R9, RZ, RZ, -0x80000000 ;  /* 0x80000000ff097424 */ /* 0x000fe400078e00ff */
[----:B------:R-:W-:Y:S02]  /*0120*/  IMAD.MOV.U32 R10, RZ, RZ, -0x80000000 ;  /* 0x80000000ff0a7424 */ /* 0x000fe400078e00ff */
[----:B------:R-:W-:Y:S02]  /*0130*/  IMAD.MOV.U32 R11, RZ, RZ, -0x80000000 ;  /* 0x80000000ff0b7424 */ /* 0x000fe400078e00ff */
[----:B------:R-:W-:-:S02]  /*0140*/  IMAD.MOV.U32 R12, RZ, RZ, -0x80000000 ;  /* 0x80000000ff0c7424 */ /* 0x000fc400078e00ff */
[----:B0-----:R-:W-:Y:S02]  /*0150*/  IMAD R40, R3, UR4, R2 ;  /* 0x0000000403287c24 */ /* 0x001fe4000f8e0202 */
[----:B------:R-:W-:Y:S02]  /*0160*/  IMAD.MOV.U32 R13, RZ, RZ, -0x80000000 ;  /* 0x80000000ff0d7424 */ /* 0x000fe400078e00ff */
[----:B------:R-:W-:Y:S01]  /*0170*/  IMAD.MOV.U32 R14, RZ, RZ, -0x80000000 ;  /* 0x80000000ff0e7424 */ /* 0x000fe200078e00ff */
[----:B-1----:R-:W-:Y:S01]  /*0180*/  ISETP.GE.AND P0, PT, R40, UR5, PT ;  /* 0x0000000528007c0c */ /* 0x002fe2000bf06270 */
        /* <DEDUP_REMOVED lines=24> */
[----:B------:R-:W-:Y:S01]  /*0310*/  IMAD.MOV.U32 R36, RZ, RZ, -0x80000000 ;  /* 0x80000000ff247424 */ /* 0x000fe200078e00ff */
[----:B--23--:R-:W-:Y:S06]  /*0320*/  @P0 BRA `(.L_x_1) ;  /* 0x0000000c00dc0947 */ /* 0x00cfec0003800000 */
[----:B------:R-:W-:Y:S01]  /*0330*/  BSSY.RECONVERGENT B1, `(.L_x_2) ;  /* 0x00000e2000017945 */ /* 0x000fe20003800200 */
[----:B------:R-:W-:Y:S02]  /*0340*/  IMAD.MOV.U32 R20, RZ, RZ, R40 ;  /* 0x000000ffff147224 */ /* 0x000fe400078e0028 */
[----:B------:R-:W-:-:S07]  /*0350*/  IMAD.MOV.U32 R36, RZ, RZ, -0x80000000 ;  /* 0x80000000ff247424 */ /* 0x000fce00078e00ff */
.L_x_7:
[----:B------:R-:W0:Y:S02]  /*0360*/  LDC.64 R22, c[0x0][0x380] ;  /* 0x0000e000ff167b82 */ /* 0x000e240000000a00 */
[----:B0-----:R-:W-:-:S05]  /*0370*/  IMAD.WIDE R22, R20, 0x4, R22 ;  /* 0x0000000414167825 */ /* 0x001fca00078e0216 */
[----:B------:R-:W2:Y:S01]  /*0380*/  LDG.E R21, desc[UR6][R22.64] ;  /* 0x0000000616157981 */ /* 0x000ea2000c1e1900 */
[----:B------:R-:W-:Y:S01]  /*0390*/  BSSY.RECONVERGENT B2, `(.L_x_3) ;  /* 0x00000d7000027945 */ /* 0x000fe20003800200 */
[----:B--2---:R-:W-:-:S04]  /*03a0*/  ISETP.NE.AND P0, PT, R37, R21, PT ;  /* 0x000000152500720c */ /* 0x004fc80003f05270 */
[----:B------:R-:W-:-:S04]  /*03b0*/  ISETP.EQ.OR P0, PT, R36, R21, !P0 ;  /* 0x000000152400720c */ /* 0x000fc80004702670 */
[----:B------:R-:W-:-:S04]  /*03c0*/  ISETP.EQ.OR P0, PT, R38, R21, P0 ;  /* 0x000000152600720c */ /* 0x000fc80000702670 */
        /* <DEDUP_REMOVED lines=16> */
[----:B------:R-:W-:-:S13]  /*04d0*/  ISETP.LE.OR P0, PT, R21, R19, P0 ;  /* 0x000000131500720c */ /* 0x000fda0000703670 */
[----:B------:R-:W-:Y:S05]  /*04e0*/  @P0 BRA `(.L_x_4) ;  /* 0x0000000c00040947 */ /* 0x000fea0003800000 */
[----:B------:R-:W-:Y:S01]  /*04f0*/  ISETP.GT.AND P0, PT, R21, R18, PT ;  /* 0x000000121500720c */ /* 0x000fe20003f04270 */
[----:B------:R-:W-:Y:S01]  /*0500*/  BSSY.RELIABLE B3, `(.L_x_5) ;  /* 0x000004e000037945 */ /* 0x000fe20003800100 */
[----:B------:R-:W-:-:S11]  /*0510*/  IMAD.MOV.U32 R23, RZ, RZ, 0x13 ;  /* 0x00000013ff177424 */ /* 0x000fd600078e00ff */
[----:B------:R-:W-:Y:S05]  /*0520*/  @!P0 BRA `(.L_x_6) ;  /* 0x00000004002c8947 */ /* 0x000fea0003800000 */
[----:B------:R-:W-:Y:S01]  /*0530*/  ISETP.GT.AND P0, PT, R21, R17, PT ;  /* 0x000000111500720c */ /* 0x000fe20003f04270 */
[----:B------:R-:W-:Y:S02]  /*0540*/  IMAD.MOV.U32 R23, RZ, RZ, 0x12 ;  /* 0x00000012ff177424 */ /* 0x000fe400078e00ff */
[----:B------:R-:W-:-:S10]  /*0550*/  IMAD.MOV.U32 R19, RZ, RZ, R18 ;  /* 0x000000ffff137224 */ /* 0x000fd400078e0012 */
        /* <DEDUP_REMOVED lines=66> */
[----:B------:R-:W-:-:S12]  /*0980*/  IMAD.MOV.U32 R38, RZ, RZ, R37 ;  /* 0x000000ffff267224 */ /* 0x000fd800078e0025 */
[----:B------:R-:W-:Y:S05]  /*0990*/  @P0 BREAK.RELIABLE B3 ;  /* 0x0000000000030942 */ /* 0x000fea0003800100 */
[----:B------:R-:W-:Y:S02]  /*09a0*/  @P0 IMAD.MOV.U32 R37, RZ, RZ, R36 ;  /* 0x000000ffff250224 */ /* 0x000fe400078e0024 */
[----:B------:R-:W-:Y:S01]  /*09b0*/  @P0 IMAD.MOV.U32 R36, RZ, RZ, R21 ;  /* 0x000000ffff240224 */ /* 0x000fe200078e0015 */
[----:B------:R-:W-:Y:S06]  /*09c0*/  @P0 BRA `(.L_x_4) ;  /* 0x0000000400cc0947 */ /* 0x000fec0003800000 */
[----:B------:R-:W-:-:S07]  /*09d0*/  IMAD.MOV.U32 R23, RZ, RZ, 0x1 ;  /* 0x00000001ff177424 */ /* 0x000fce00078e00ff */
.L_x_6:
[----:B------:R-:W-:Y:S05]  /*09e0*/  BSYNC.RELIABLE B3 ;  /* 0x0000000000037941 */ /* 0x000fea0003800100 */
.L_x_5:
[----:B------:R-:W-:-:S05]  /*09f0*/  IMAD.SHL.U32 R23, R23, 0x4, RZ ;  /* 0x0000000417177824 */ /* 0x000fca00078e00ff */
[C---:B------:R-:W-:Y:S02]  /*0a00*/  ISETP.EQ.AND P2, PT, R23.reuse, RZ, PT ;  /* 0x000000ff1700720c */ /* 0x040fe40003f42270 */
[C---:B------:R-:W-:Y:S02]  /*0a10*/  ISETP.EQ.AND P1, PT, R23.reuse, 0x4, PT ;  /* 0x000000041700780c */ /* 0x040fe40003f22270 */
[C---:B------:R-:W-:Y:S02]  /*0a20*/  ISETP.EQ.AND P0, PT, R23.reuse, 0x8, PT ;  /* 0x000000081700780c */ /* 0x040fe40003f02270 */
[----:B------:R-:W-:Y:S02]  /*0a30*/  ISETP.EQ.AND P3, PT, R23, 0xc, PT ;  /* 0x0000000c1700780c */ /* 0x000fe40003f62270 */
[----:B------:R-:W-:Y:S02]  /*0a40*/  P2R R32, PR, RZ, 0x2 ;  /* 0x00000002ff207803 */ /* 0x000fe40000000000 */
[----:B------:R-:W-:-:S02]  /*0a50*/  P2R R33, PR, RZ, 0x1 ;  /* 0x00000001ff217803 */ /* 0x000fc40000000000 */
[----:B------:R-:W-:Y:S01]  /*0a60*/  P2R R34, PR, RZ, 0x8 ;  /* 0x00000008ff227803 */ /* 0x000fe20000000000 */
[----:B------:R-:W-:Y:S01]  /*0a70*/  @P2 IMAD.MOV.U32 R22, RZ, RZ, R0 ;  /* 0x000000ffff162224 */ /* 0x000fe200078e0000 */
[C---:B------:R-:W-:Y:S01]  /*0a80*/  ISETP.EQ.AND P2, PT, R23.reuse, 0x10, PT ;  /* 0x000000101700780c */ /* 0x040fe20003f42270 */
[----:B------:R-:W-:Y:S01]  /*0a90*/  @P1 IMAD.MOV.U32 R22, RZ, RZ, R37 ;  /* 0x000000ffff161224 */ /* 0x000fe200078e0025 */
[C---:B------:R-:W-:Y:S01]  /*0aa0*/  ISETP.EQ.AND P1, PT, R23.reuse, 0x14, PT ;  /* 0x000000141700780c */ /* 0x040fe20003f22270 */
[----:B------:R-:W-:Y:S01]  /*0ab0*/  @P0 IMAD.MOV.U32 R22, RZ, RZ, R38 ;  /* 0x000000ffff160224 */ /* 0x000fe200078e0026 */
[----:B------:R-:W-:Y:S01]  /*0ac0*/  ISETP.EQ.AND P0, PT, R23, 0x18, PT ;  /* 0x000000181700780c */ /* 0x000fe20003f02270 */
[----:B------:R-:W-:Y:S01]  /*0ad0*/  @P3 IMAD.MOV.U32 R22, RZ, RZ, R39 ;  /* 0x000000ffff163224 */ /* 0x000fe200078e0027 */
[----:B------:R-:W-:Y:S02]  /*0ae0*/  P2R R40, PR, RZ, 0x2 ;  /* 0x00000002ff287803 */ /* 0x000fe40000000000 */
[----:B------:R-:W-:-:S02]  /*0af0*/  P2R R31, PR, RZ, 0x1 ;  /* 0x00000001ff1f7803 */ /* 0x000fc40000000000 */
[----:B------:R-:W-:Y:S02]  /*0b00*/  P2R R35, PR, RZ, 0x4 ;  /* 0x00000004ff237803 */ /* 0x000fe40000000000 */
[C---:B------:R-:W-:Y:S01]  /*0b10*/  ISETP.EQ.AND P3, PT, R23.reuse, 0x40, PT ;  /* 0x000000401700780c */ /* 0x040fe20003f62270 */
[----:B------:R-:W-:Y:S01]  /*0b20*/  @P2 IMAD.MOV.U32 R22, RZ, RZ, R4 ;  /* 0x000000ffff162224 */ /* 0x000fe200078e0004 */
[C---:B------:R-:W-:Y:S01]  /*0b30*/  ISETP.EQ.AND P2, PT, R23.reuse, 0x3c, PT ;  /* 0x0000003c1700780c */ /* 0x040fe20003f42270 */
[----:B------:R-:W-:Y:S01]  /*0b40*/  @P1 IMAD.MOV.U32 R22, RZ, RZ, R5 ;  /* 0x000000ffff161224 */ /* 0x000fe200078e0005 */
[C---:B------:R-:W-:Y:S01]  /*0b50*/  ISETP.EQ.AND P1, PT, R23.reuse, 0x38, PT ;  /* 0x000000381700780c */ /* 0x040fe20003f22270 */
[----:B------:R-:W-:Y:S01]  /*0b60*/  @P0 IMAD.MOV.U32 R22, RZ, RZ, R6 ;  /* 0x000000ffff160224 */ /* 0x000fe200078e0006 */
[C---:B------:R-:W-:Y:S02]  /*0b70*/  ISETP.EQ.AND P0, PT, R23.reuse, 0x1c, PT ;  /* 0x0000001c1700780c */ /* 0x040fe40003f02270 */
[----:B------:R-:W-:-:S02]  /*0b80*/  ISETP.EQ.AND P4, PT, R23, 0x44, PT ;  /* 0x000000441700780c */ /* 0x000fc40003f82270 */
[----:B------:R-:W-:Y:S02]  /*0b90*/  P2R R30, PR, RZ, 0x1 ;  /* 0x00000001ff1e7803 */ /* 0x000fe40000000000 */
[C---:B------:R-:W-:Y:S02]  /*0ba0*/  ISETP.EQ.AND P5, PT, R23.reuse, 0x48, PT ;  /* 0x000000481700780c */ /* 0x040fe40003fa2270 */
[----:B------:R-:W-:-:S05]  /*0bb0*/  ISETP.EQ.AND P6, PT, R23, 0x4c, PT ;  /* 0x0000004c1700780c */ /* 0x000fca0003fc2270 */
[----:B------:R-:W-:Y:S01]  /*0bc0*/  @P0 IMAD.MOV.U32 R22, RZ, RZ, R7 ;  /* 0x000000ffff160224 */ /* 0x000fe200078e0007 */
[----:B------:R-:W-:-:S04]  /*0bd0*/  ISETP.EQ.AND P0, PT, R23, 0x20, PT ;  /* 0x000000201700780c */ /* 0x000fc80003f02270 */
[----:B------:R-:W-:-:S09]  /*0be0*/  P2R R29, PR, RZ, 0x1 ;  /* 0x00000001ff1d7803 */ /* 0x000fd20000000000 */
        /* <DEDUP_REMOVED lines=16> */
[----:B------:R-:W-:Y:S01]  /*0cf0*/  ISETP.NE.AND P0, PT, R25, RZ, PT ;  /* 0x000000ff1900720c */ /* 0x000fe20003f05270 */
[----:B------:R-:W-:Y:S02]  /*0d00*/  @P1 IMAD.MOV.U32 R22, RZ, RZ, R14 ;  /* 0x000000ffff161224 */ /* 0x000fe400078e000e */
[----:B------:R-:W-:Y:S01]  /*0d10*/  @P2 IMAD.MOV.U32 R22, RZ, RZ, R15 ;  /* 0x000000ffff162224 */ /* 0x000fe200078e000f */
[----:B------:R-:W-:Y:S01]  /*0d20*/  P2R R25, PR, RZ, 0x1 ;  /* 0x00000001ff197803 */ /* 0x000fe20000000000 */
[----:B------:R-:W-:Y:S01]  /*0d30*/  @P3 IMAD.MOV.U32 R22, RZ, RZ, R16 ;  /* 0x000000ffff163224 */ /* 0x000fe200078e0010 */
[----:B------:R-:W-:Y:S01]  /*0d40*/  ISETP.NE.AND P0, PT, R26, RZ, PT ;  /* 0x000000ff1a00720c */ /* 0x000fe20003f05270 */
[----:B------:R-:W-:Y:S02]  /*0d50*/  @P4 IMAD.MOV.U32 R22, RZ, RZ, R17 ;  /* 0x000000ffff164224 */ /* 0x000fe400078e0011 */
[----:B------:R-:W-:Y:S01]  /*0d60*/  @P5 IMAD.MOV.U32 R22, RZ, RZ, R18 ;  /* 0x000000ffff165224 */ /* 0x000fe200078e0012 */
[----:B------:R-:W-:Y:S01]  /*0d70*/  P2R R26, PR, RZ, 0x1 ;  /* 0x00000001ff1a7803 */ /* 0x000fe20000000000 */
[----:B------:R-:W-:Y:S01]  /*0d80*/  @P6 IMAD.MOV.U32 R22, RZ, RZ, R19 ;  /* 0x000000ffff166224 */ /* 0x000fe200078e0013 */
[----:B------:R-:W-:-:S04]  /*0d90*/  ISETP.NE.AND P0, PT, R27, RZ, PT ;  /* 0x000000ff1b00720c */ /* 0x000fc80003f05270 */
[----:B------:R-:W-:Y:S02]  /*0da0*/  P2R R27, PR, RZ, 0x1 ;  /* 0x00000001ff1b7803 */ /* 0x000fe40000000000 */
[----:B------:R-:W-:Y:S02]  /*0db0*/  ISETP.NE.AND P0, PT, R28, RZ, PT ;  /* 0x000000ff1c00720c */ /* 0x000fe40003f05270 */
[----:B------:R-:W-:Y:S02]  /*0dc0*/  VIMNMX R21, PT, PT, R21, R22, !PT ;  /* 0x0000001615157248 */ /* 0x000fe40007fe0100 */
[----:B------:R-:W-:Y:S02]  /*0dd0*/  P2R R28, PR, RZ, 0x1 ;  /* 0x00000001ff1c7803 */ /* 0x000fe40000000000 */
[----:B------:R-:W-:Y:S01]  /*0de0*/  ISETP.NE.AND P0, PT, R29, RZ, PT ;  /* 0x000000ff1d00720c */ /* 0x000fe20003f05270 */
[--C-:B------:R-:W-:Y:S02]  /*0df0*/  @P1 IMAD.MOV.U32 R14, RZ, RZ, R21.reuse ;  /* 0x000000ffff0e1224 */ /* 0x100fe400078e0015 */
[--C-:B------:R-:W-:Y:S01]  /*0e00*/  @P2 IMAD.MOV.U32 R15, RZ, RZ, R21.reuse ;  /* 0x000000ffff0f2224 */ /* 0x100fe200078e0015 */
[----:B------:R-:W-:Y:S01]  /*0e10*/  P2R R29, PR, RZ, 0x1 ;  /* 0x00000001ff1d7803 */ /* 0x000fe20000000000 */
[--C-:B------:R-:W-:Y:S01]  /*0e20*/  @P3 IMAD.MOV.U32 R16, RZ, RZ, R21.reuse ;  /* 0x000000ffff103224 */ /* 0x100fe200078e0015 */
[----:B------:R-:W-:Y:S01]  /*0e30*/  ISETP.NE.AND P0, PT, R30, RZ, PT ;  /* 0x000000ff1e00720c */ /* 0x000fe20003f05270 */
[----:B------:R-:W-:-:S02]  /*0e40*/  @P4 IMAD.MOV.U32 R17, RZ, RZ, R21 ;  /* 0x000000ffff114224 */ /* 0x000fc400078e0015 */
[--C-:B------:R-:W-:Y:S01]  /*0e50*/  @P5 IMAD.MOV.U32 R18, RZ, RZ, R21.reuse ;  /* 0x000000ffff125224 */ /* 0x100fe200078e0015 */
[----:B------:R-:W-:Y:S01]  /*0e60*/  P2R R30, PR, RZ, 0x1 ;  /* 0x00000001ff1e7803 */ /* 0x000fe20000000000 */
[----:B------:R-:W-:Y:S01]  /*0e70*/  @P6 IMAD.MOV.U32 R19, RZ, RZ, R21 ;  /* 0x000000ffff136224 */ /* 0x000fe200078e0015 */
[----:B------:R-:W-:-:S04]  /*0e80*/  ISETP.NE.AND P0, PT, R31, RZ, PT ;  /* 0x000000ff1f00720c */ /* 0x000fc80003f05270 */
[----:B------:R-:W-:Y:S02]  /*0e90*/  P2R R31, PR, RZ, 0x1 ;  /* 0x00000001ff1f7803 */ /* 0x000fe40000000000 */
        /* <DEDUP_REMOVED lines=10> */
[----:B------:R-:W-:-:S13]  /*0f40*/  ISETP.EQ.AND P0, PT, R23, RZ, PT ;  /* 0x000000ff1700720c */ /* 0x000fda0003f02270 */
[----:B------:R-:W-:Y:S01]  /*0f50*/  @P0 IMAD.MOV.U32 R0, RZ, RZ, R21 ;  /* 0x000000ffff000224 */ /* 0x000fe200078e0015 */
[----:B------:R-:W-:-:S13]  /*0f60*/  ISETP.NE.AND P0, PT, R32, RZ, PT ;  /* 0x000000ff2000720c */ /* 0x000fda0003f05270 */
        /* <DEDUP_REMOVED lines=24> */
[----:B------:R-:W-:-:S07]  /*10f0*/  @P0 IMAD.MOV.U32 R13, RZ, RZ, R21 ;  /* 0x000000ffff0d0224 */ /* 0x000fce00078e0015 */
.L_x_4:
[----:B------:R-:W-:Y:S05]  /*1100*/  BSYNC.RECONVERGENT B2 ;  /* 0x0000000000027941 */ /* 0x000fea0003800200 */
.L_x_3:
[----:B------:R-:W0:Y:S02]  /*1110*/  LDCU UR4, c[0x0][0x370] ;  /* 0x00006e00ff0477ac */ /* 0x000e240008000800 */
[----:B0-----:R-:W-:-:S05]  /*1120*/  IMAD R20, R3, UR4, R20 ;  /* 0x0000000403147c24 */ /* 0x001fca000f8e0214 */
[----:B------:R-:W-:-:S13]  /*1130*/  ISETP.GE.AND P0, PT, R20, UR8, PT ;  /* 0x0000000814007c0c */ /* 0x000fda000bf06270 */
[----:B------:R-:W-:Y:S05]  /*1140*/  @!P0 BRA `(.L_x_7) ;  /* 0xfffffff000848947 */ /* 0x000fea000383ffff */
[----:B------:R-:W-:Y:S05]  /*1150*/  BSYNC.RECONVERGENT B1 ;  /* 0x0000000000017941 */ /* 0x000fea0003800200 */
.L_x_2:
[----:B------:R-:W-:Y:S02]  /*1160*/  IMAD.MOV.U32 R0, RZ, RZ, R36 ;  /* 0x000000ffff007224 */ /* 0x000fe400078e0024 */
[----:B------:R-:W-:Y:S02]  /*1170*/  IMAD.MOV.U32 R41, RZ, RZ, R37 ;  /* 0x000000ffff297224 */ /* 0x000fe400078e0025 */
[----:B------:R-:W-:Y:S02]  /*1180*/  IMAD.MOV.U32 R42, RZ, RZ, R38 ;  /* 0x000000ffff2a7224 */ /* 0x000fe400078e0026 */
[----:B------:R-:W-:Y:S02]  /*1190*/  IMAD.MOV.U32 R43, RZ, RZ, R39 ;  /* 0x000000ffff2b7224 */ /* 0x000fe400078e0027 */
[----:B------:R-:W-:Y:S02]  /*11a0*/  IMAD.MOV.U32 R32, RZ, RZ, R4 ;  /* 0x000000ffff207224 */ /* 0x000fe400078e0004 */
[----:B------:R-:W-:-:S02]  /*11b0*/  IMAD.MOV.U32 R33, RZ, RZ, R5 ;  /* 0x000000ffff217224 */ /* 0x000fc400078e0005 */
        /* <DEDUP_REMOVED lines=13> */
[----:B------:R-:W-:-:S07]  /*1290*/  IMAD.MOV.U32 R23, RZ, RZ, R19 ;  /* 0x000000ffff177224 */ /* 0x000fce00078e0013 */
.L_x_1:
[----:B------:R-:W-:Y:S05]  /*12a0*/  BSYNC.RECONVERGENT B0 ;  /* 0x0000000000007941 */ /* 0x000fea0003800200 */
.L_x_0:
[----:B------:R-:W-:Y:S05]  /*12b0*/  WARPSYNC.ALL ;  /* 0x0000000000007948 */ /* 0x000fea0003800000 */
[----:B------:R-:W0:Y:S01]  /*12c0*/  S2R R40, SR_CgaCtaId ;  /* 0x0000000000287919 */ /* 0x000e220000008800 */
[----:B------:R-:W-:Y:S01]  /*12d0*/  MOV R3, 0x400 ;  /* 0x0000040000037802 */ /* 0x000fe20000000f00 */
[----:B------:R-:W-:-:S03]  /*12e0*/  UMOV UR4, 0x80 ;  /* 0x0000008000047882 */ /* 0x000fc60000000000 */
[----:B0-----:R-:W-:Y:S01]  /*12f0*/  LEA R3, R40, R3, 0x18 ;  /* 0x0000000328037211 */ /* 0x001fe200078ec0ff */
[----:B------:R-:W-:-:S04]  /*1300*/  IMAD.MOV.U32 R40, RZ, RZ, R36 ;  /* 0x000000ffff287224 */ /* 0x000fc800078e0024 */
[----:B------:R-:W-:-:S05]  /*1310*/  IMAD R3, R2, 0x50, R3 ;  /* 0x0000005002037824 */ /* 0x000fca00078e0203 */
[----:B------:R0:W-:Y:S04]  /*1320*/  STS.128 [R3], R40 ;  /* 0x0000002803007388 */ /* 0x0001e80000000c00 */
[----:B------:R0:W-:Y:S04]  /*1330*/  STS.128 [R3+0x10], R32 ;  /* 0x0000102003007388 */ /* 0x0001e80000000c00 */
[----:B------:R0:W-:Y:S04]  /*1340*/  STS.128 [R3+0x20], R28 ;  /* 0x0000201c03007388 */ /* 0x0001e80000000c00 */
[----:B------:R0:W-:Y:S04]  /*1350*/  STS.128 [R3+0x30], R24 ;  /* 0x0000301803007388 */ /* 0x0001e80000000c00 */
[----:B------:R0:W-:Y:S01]  /*1360*/  STS.128 [R3+0x40], R20 ;  /* 0x0000401403007388 */ /* 0x0001e20000000c00 */
[----:B------:R-:W-:Y:S06]  /*1370*/  BAR.SYNC.DEFER_BLOCKING 0x0 ;  /* 0x0000000000007b1d */ /* 0x000fec0000010000 */
.L_x_22:
[----:B------:R-:W-:Y:S01]  /*1380*/  ISETP.GE.U32.AND P0, PT, R2, UR4, PT ;  /* 0x0000000402007c0c */ /* 0x000fe2000bf06070 */
[----:B------:R-:W-:-:S12]  /*1390*/  BSSY.RECONVERGENT B0, `(.L_x_8) ;  /* 0x00001e6000007945 */ /* 0x000fd80003800200 */
[----:B-1----:R-:W-:Y:S05]  /*13a0*/  @P0 BRA `(.L_x_9) ;  /* 0x0000001c00900947 */ /* 0x002fea0003800000 */
[----:B0-----:R-:W0:Y:S01]  /*13b0*/  S2R R20, SR_CgaCtaId ;  /* 0x0000000000147919 */ /* 0x001e220000008800 */
[----:B------:R-:W-:Y:S01]  /*13c0*/  MOV R3, 0x400 ;  /* 0x0000040000037802 */ /* 0x000fe20000000f00 */
[----:B------:R-:W-:-:S03]  /*13d0*/  VIADD R21, R2, UR4 ;  /* 0x0000000402157c36 */ /* 0x000fc60008000000 */
[----:B0-----:R-:W-:Y:S01]  /*13e0*/  LEA R22, R20, R3, 0x18 ;  /* 0x0000000314167211 */ /* 0x001fe200078ec0ff */
[----:B------:R-:W-:Y:S02]  /*13f0*/  IMAD.MOV.U32 R3, RZ, RZ, 0x4 ;  /* 0x00000004ff037424 */ /* 0x000fe400078e00ff */
[----:B------:R-:W-:Y:S02]  /*1400*/  IMAD.MOV.U32 R20, RZ, RZ, RZ ;  /* 0x000000ffff147224 */ /* 0x000fe400078e00ff */
[----:B------:R-:W-:-:S07]  /*1410*/  IMAD R21, R21, 0x50, R22 ;  /* 0x0000005015157824 */ /* 0x000fce00078e0216 */
.L_x_19:
[----:B------:R-:W-:Y:S01]  /*1420*/  IMAD.IADD R23, R21, 0x1, R20 ;  /* 0x0000000115177824 */ /* 0x000fe200078e0214 */
[----:B------:R-:W-:Y:S05]  /*1430*/  BSSY.RECONVERGENT B1, `(.L_x_10) ;  /* 0x00000ea000017945 */ /* 0x000fea0003800200 */
[----:B------:R-:W0:Y:S02]  /*1440*/  LDS R23, [R23] ;  /* 0x0000000017177984 */ /* 0x000e240000000800 */
[----:B0-----:R-:W-:-:S13]  /*1450*/  ISETP.NE.AND P0, PT, R36, R23, PT ;  /* 0x000000172400720c */ /* 0x001fda0003f05270 */
[----:B------:R-:W-:Y:S05]  /*1460*/  @!P0 BRA `(.L_x_11) ;  /* 0x0000000c00988947 */ /* 0x000fea0003800000 */
[----:B------:R-:W-:-:S13]  /*1470*/  ISETP.NE.AND P0, PT, R37, R23, PT ;  /* 0x000000172500720c */ /* 0x000fda0003f05270 */
        /* <DEDUP_REMOVED lines=33> */
[----:B------:R-:W-:-:S04]  /*1690*/  ISETP.GT.AND P0, PT, R23, R19, PT ;  /* 0x000000131700720c */ /* 0x000fc80003f04270 */
[----:B------:R-:W-:-:S13]  /*16a0*/  ISETP.EQ.OR P0, PT, R18, R23, !P0 ;  /* 0x000000171200720c */ /* 0x000fda0004702670 */
        /* <DEDUP_REMOVED lines=80> */
.L_x_13:
[----:B------:R-:W-:Y:S05]  /*1bb0*/  BSYNC.RELIABLE B2 ;  /* 0x0000000000027941 */ /* 0x000fea0003800100 */
.L_x_12:
        /* <DEDUP_REMOVED lines=113> */
.L_x_11:
[----:B------:R-:W-:Y:S05]  /*22d0*/  BSYNC.RECONVERGENT B1 ;  /* 0x0000000000017941 */ /* 0x000fea0003800200 */
.L_x_10:
        /* <DEDUP_REMOVED lines=117> */
[----:B------:R-:W-:Y:S05]  /*2a30*/  @P0 BRA `(.L_x_18) ;  /* 0x0000000400d00947 */ /* 0x000fea0003800000 */
[----:B------:R-:W-:-:S07]  /*2a40*/  IMAD.MOV.U32 R24, RZ, RZ, 0x1 ;  /* 0x00000001ff187424 */ /* 0x000fce00078e00ff */
.L_x_17:
[----:B------:R-:W-:Y:S05]  /*2a50*/  BSYNC.RELIABLE B2 ;  /* 0x0000000000027941 */ /* 0x000fea0003800100 */
.L_x_16:
        /* <DEDUP_REMOVED lines=113> */
[----:B------:R-:W-:Y:S06]  /*3170*/  BRA `(.L_x_15) ;  /* 0x0000000000087947 */ /* 0x000fec0003800000 */
.L_x_18:
[----:B------:R-:W-:Y:S02]  /*3180*/  IMAD.MOV.U32 R37, RZ, RZ, R36 ;  /* 0x000000ffff257224 */ /* 0x000fe400078e0024 */
[----:B------:R-:W-:-:S07]  /*3190*/  IMAD.MOV.U32 R36, RZ, RZ, R23 ;  /* 0x000000ffff247224 */ /* 0x000fce00078e0017 */
.L_x_15:
[----:B------:R-:W-:Y:S05]  /*31a0*/  BSYNC.RECONVERGENT B1 ;  /* 0x0000000000017941 */ /* 0x000fea0003800200 */
.L_x_14:
[----:B------:R-:W-:Y:S02]  /*31b0*/  VIADD R3, R3, 0x8 ;  /* 0x0000000803037836 */ /* 0x000fe40000000000 */
[----:B------:R-:W-:-:S03]  /*31c0*/  VIADD R20, R20, 0x8 ;  /* 0x0000000814147836 */ /* 0x000fc60000000000 */
[----:B------:R-:W-:-:S13]  /*31d0*/  ISETP.NE.AND P0, PT, R3, 0x54, PT ;  /* 0x000000540300780c */ /* 0x000fda0003f05270 */
[----:B------:R-:W-:Y:S05]  /*31e0*/  @P0 BRA `(.L_x_19) ;  /* 0xffffffe0008c0947 */ /* 0x000fea000383ffff */
.L_x_9:
[----:B------:R-:W-:Y:S05]  /*31f0*/  BSYNC.RECONVERGENT B0 ;  /* 0x0000000000007941 */ /* 0x000fea0003800200 */
.L_x_8:
[----:B------:R-:W-:Y:S05]  /*3200*/  WARPSYNC.ALL ;  /* 0x0000000000007948 */ /* 0x000fea0003800000 */
[----:B------:R-:W-:Y:S01]  /*3210*/  BAR.SYNC.DEFER_BLOCKING 0x0 ;  /* 0x0000000000007b1d */ /* 0x000fe20000010000 */
[----:B------:R-:W-:-:S05]  /*3220*/  ISETP.GE.U32.AND P0, PT, R2, UR4, PT ;  /* 0x0000000402007c0c */ /* 0x000fca000bf06070 */
[----:B------:R-:W-:Y:S08]  /*3230*/  BSSY.RECONVERGENT B0, `(.L_x_20) ;  /* 0x000000b000007945 */ /* 0x000ff00003800200 */
[----:B------:R-:W-:Y:S05]  /*3240*/  @P0 BRA `(.L_x_21) ;  /* 0x0000000000240947 */ /* 0x000fea0003800000 */
[----:B0-----:R-:W0:Y:S01]  /*3250*/  S2R R20, SR_CgaCtaId ;  /* 0x0000000000147919 */ /* 0x001e220000008800 */
[----:B------:R-:W-:-:S04]  /*3260*/  MOV R3, 0x400 ;  /* 0x0000040000037802 */ /* 0x000fc80000000f00 */
[----:B0-----:R-:W-:-:S05]  /*3270*/  LEA R3, R20, R3, 0x18 ;  /* 0x0000000314037211 */ /* 0x001fca00078ec0ff */
[----:B------:R-:W-:-:S05]  /*3280*/  IMAD R3, R2, 0x50, R3 ;  /* 0x0000005002037824 */ /* 0x000fca00078e0203 */
[----:B------:R1:W-:Y:S04]  /*3290*/  STS.128 [R3], R36 ;  /* 0x0000002403007388 */ /* 0x0003e80000000c00 */
[----:B------:R1:W-:Y:S04]  /*32a0*/  STS.128 [R3+0x10], R4 ;  /* 0x0000100403007388 */ /* 0x0003e80000000c00 */
[----:B------:R1:W-:Y:S04]  /*32b0*/  STS.128 [R3+0x20], R8 ;  /* 0x0000200803007388 */ /* 0x0003e80000000c00 */
[----:B------:R1:W-:Y:S04]  /*32c0*/  STS.128 [R3+0x30], R12 ;  /* 0x0000300c03007388 */ /* 0x0003e80000000c00 */
[----:B------:R1:W-:Y:S02]  /*32d0*/  STS.128 [R3+0x40], R16 ;  /* 0x0000401003007388 */ /* 0x0003e40000000c00 */
.L_x_21:
[----:B------:R-:W-:Y:S05]  /*32e0*/  BSYNC.RECONVERGENT B0 ;  /* 0x0000000000007941 */ /* 0x000fea0003800200 */
.L_x_20:
[----:B------:R-:W-:Y:S01]  /*32f0*/  BAR.SYNC.DEFER_BLOCKING 0x0 ;  /* 0x0000000000007b1d */ /* 0x000fe20000010000 */
[----:B------:R-:W-:Y:S02]  /*3300*/  UISETP.GT.U32.AND UP0, UPT, UR4, 0x1, UPT ;  /* 0x000000010400788c */ /* 0x000fe4000bf04070 */
[----:B------:R-:W-:-:S07]  /*3310*/  USHF.R.U32.HI UR5, URZ, 0x1, UR4 ;  /* 0x00000001ff057899 */ /* 0x000fce0008011604 */
[----:B------:R-:W-:Y:S01]  /*3320*/  UMOV UR4, UR5 ;  /* 0x0000000500047c82 */ /* 0x000fe20008000000 */
[----:B------:R-:W-:Y:S05]  /*3330*/  BRA.U UP0, `(.L_x_22) ;  /* 0xffffffe100107547 */ /* 0x000fea000b83ffff */
[----:B01----:R-:W0:Y:S01]  /*3340*/  S2R R3, SR_CTAID.X ;  /* 0x0000000000037919 */ /* 0x003e220000002500 */
[----:B------:R-:W0:Y:S01]  /*3350*/  LDCU UR5, c[0x0][0x360] ;  /* 0x00006c00ff0577ac */ /* 0x000e220008000800 */
[----:B------:R-:W1:Y:S01]  /*3360*/  LDCU UR8, c[0x0][0x390] ;  /* 0x00007200ff0877ac */ /* 0x000e620008000800 */
[----:B0-----:R-:W-:-:S05]  /*3370*/  IMAD R0, R3, UR5, RZ ;  /* 0x0000000503007c24 */ /* 0x001fca000f8e02ff */
[----:B-1----:R-:W-:-:S04]  /*3380*/  ISETP.GE.U32.AND P0, PT, R0, UR8, PT ;  /* 0x0000000800007c0c */ /* 0x002fc8000bf06070 */
[----:B------:R-:W-:-:S13]  /*3390*/  ISETP.NE.OR P0, PT, R2, RZ, P0 ;  /* 0x000000ff0200720c */ /* 0x000fda0000705670 */
[----:B------:R-:W-:Y:S05]  /*33a0*/  @P0 EXIT ;  /* 0x000000000000094d */ /* 0x000fea0003800000 */
[----:B------:R-:W0:Y:S01]  /*33b0*/  S2UR UR5, SR_CgaCtaId ;  /* 0x00000000000579c3 */ /* 0x000e220000008800 */
[----:B------:R-:W-:Y:S01]  /*33c0*/  UMOV UR4, 0x400 ;  /* 0x0000040000047882 */ /* 0x000fe20000000000 */
[----:B------:R-:W-:-:S04]  /*33d0*/  IMAD R3, R3, 0x14, RZ ;  /* 0x0000001403037824 */ /* 0x000fc800078e02ff */
[C---:B------:R-:W-:Y:S02]  /*33e0*/  VIADD R25, R3.reuse, 0x4 ;  /* 0x0000000403197836 */ /* 0x040fe40000000000 */
[----:B------:R-:W1:Y:S01]  /*33f0*/  LDC.64 R30, c[0x0][0x388] ;  /* 0x0000e200ff1e7b82 */ /* 0x000e620000000a00 */
[C---:B------:R-:W-:Y:S02]  /*3400*/  VIADD R27, R3.reuse, 0x8 ;  /* 0x00000008031b7836 */ /* 0x040fe40000000000 */
[C---:B------:R-:W-:Y:S02]  /*3410*/  VIADD R29, R3.reuse, 0xc ;  /* 0x0000000c031d7836 */ /* 0x040fe40000000000 */
[C---:B------:R-:W-:Y:S01]  /*3420*/  VIADD R33, R3.reuse, 0x10 ;  /* 0x0000001003217836 */ /* 0x040fe20000000000 */
[----:B0-----:R-:W-:Y:S01]  /*3430*/  ULEA UR4, UR5, UR4, 0x18 ;  /* 0x0000000405047291 */ /* 0x001fe2000f8ec0ff */
[----:B-1----:R-:W-:-:S08]  /*3440*/  IMAD.WIDE.U32 R2, R3, 0x4, R30 ;  /* 0x0000000403027825 */ /* 0x002fd000078e001e */
[----:B------:R-:W0:Y:S01]  /*3450*/  LDS.128 R8, [UR4] ;  /* 0x00000004ff087984 */ /* 0x000e220008000c00 */
[----:B------:R-:W-:-:S03]  /*3460*/  IMAD.WIDE.U32 R24, R25, 0x4, R30 ;  /* 0x0000000419187825 */ /* 0x000fc600078e001e */
[----:B------:R-:W1:Y:S01]  /*3470*/  LDS.128 R4, [UR4+0x10] ;  /* 0x00001004ff047984 */ /* 0x000e620008000c00 */
[----:B------:R-:W-:-:S03]  /*3480*/  IMAD.WIDE.U32 R26, R27, 0x4, R30 ;  /* 0x000000041b1a7825 */ /* 0x000fc600078e001e */
[----:B------:R-:W2:Y:S01]  /*3490*/  LDS.128 R12, [UR4+0x20] ;  /* 0x00002004ff0c7984 */ /* 0x000ea20008000c00 */
[----:B------:R-:W-:-:S03]  /*34a0*/  IMAD.WIDE.U32 R28, R29, 0x4, R30 ;  /* 0x000000041d1c7825 */ /* 0x000fc600078e001e */
[----:B------:R-:W3:Y:S01]  /*34b0*/  LDS.128 R16, [UR4+0x30] ;  /* 0x00003004ff107984 */ /* 0x000ee20008000c00 */
[----:B------:R-:W-:-:S03]  /*34c0*/  IMAD.WIDE.U32 R30, R33, 0x4, R30 ;  /* 0x00000004211e7825 */ /* 0x000fc600078e001e */
[----:B------:R-:W4:Y:S04]  /*34d0*/  LDS.128 R20, [UR4+0x40] ;  /* 0x00004004ff147984 */ /* 0x000f280008000c00 */
[----:B0-----:R-:W-:Y:S04]  /*34e0*/  STG.E desc[UR6][R2.64], R8 ;  /* 0x0000000802007986 */ /* 0x001fe8000c101906 */
[----:B------:R-:W-:Y:S04]  /*34f0*/  STG.E desc[UR6][R2.64+0x4], R9 ;  /* 0x0000040902007986 */ /* 0x000fe8000c101906 */
[----:B------:R-:W-:Y:S04]  /*3500*/  STG.E desc[UR6][R2.64+0x8], R10 ;  /* 0x0000080a02007986 */ /* 0x000fe8000c101906 */
[----:B------:R-:W-:Y:S04]  /*3510*/  STG.E desc[UR6][R2.64+0xc], R11 ;  /* 0x00000c0b02007986 */ /* 0x000fe8000c101906 */
[----:B-1----:R-:W-:Y:S04]  /*3520*/  STG.E desc[UR6][R24.64], R4 ;  /* 0x0000000418007986 */ /* 0x002fe8000c101906 */
[----:B------:R-:W-:Y:S04]  /*3530*/  STG.E desc[UR6][R24.64+0x4], R5 ;  /* 0x0000040518007986 */ /* 0x000fe8000c101906 */
[----:B------:R-:W-:Y:S04]  /*3540*/  STG.E desc[UR6][R24.64+0x8], R6 ;  /* 0x0000080618007986 */ /* 0x000fe8000c101906 */
[----:B------:R-:W-:Y:S04]  /*3550*/  STG.E desc[UR6][R24.64+0xc], R7 ;  /* 0x00000c0718007986 */ /* 0x000fe8000c101906 */
[----:B--2---:R-:W-:Y:S04]  /*3560*/  STG.E desc[UR6][R26.64], R12 ;  /* 0x0000000c1a007986 */ /* 0x004fe8000c101906 */
[----:B------:R-:W-:Y:S04]  /*3570*/  STG.E desc[UR6][R26.64+0x4], R13 ;  /* 0x0000040d1a007986 */ /* 0x000fe8000c101906 */
[----:B------:R-:W-:Y:S04]  /*3580*/  STG.E desc[UR6][R26.64+0x8], R14 ;  /* 0x0000080e1a007986 */ /* 0x000fe8000c101906 */
[----:B------:R-:W-:Y:S04]  /*3590*/  STG.E desc[UR6][R26.64+0xc], R15 ;  /* 0x00000c0f1a007986 */ /* 0x000fe8000c101906 */
[----:B---3--:R-:W-:Y:S04]  /*35a0*/  STG.E desc[UR6][R28.64], R16 ;  /* 0x000000101c007986 */ /* 0x008fe8000c101906 */
[----:B------:R-:W-:Y:S04]  /*35b0*/  STG.E desc[UR6][R28.64+0x4], R17 ;  /* 0x000004111c007986 */ /* 0x000fe8000c101906 */
[----:B------:R-:W-:Y:S04]  /*35c0*/  STG.E desc[UR6][R28.64+0x8], R18 ;  /* 0x000008121c007986 */ /* 0x000fe8000c101906 */
[----:B------:R-:W-:Y:S04]  /*35d0*/  STG.E desc[UR6][R28.64+0xc], R19 ;  /* 0x00000c131c007986 */ /* 0x000fe8000c101906 */
[----:B----4-:R-:W-:Y:S04]  /*35e0*/  STG.E desc[UR6][R30.64], R20 ;  /* 0x000000141e007986 */ /* 0x010fe8000c101906 */
[----:B------:R-:W-:Y:S04]  /*35f0*/  STG.E desc[UR6][R30.64+0x4], R21 ;  /* 0x000004151e007986 */ /* 0x000fe8000c101906 */
[----:B------:R-:W-:Y:S04]  /*3600*/  STG.E desc[UR6][R30.64+0x8], R22 ;  /* 0x000008161e007986 */ /* 0x000fe8000c101906 */
[----:B------:R-:W-:Y:S01]  /*3610*/  STG.E desc[UR6][R30.64+0xc], R23 ;  /* 0x00000c171e007986 */ /* 0x000fe2000c101906 */
[----:B------:R-:W-:Y:S05]  /*3620*/  EXIT ;  /* 0x000000000000794d */ /* 0x000fea0003800000 */
.L_x_23:
[----:B------:R-:W-:-:S00]  /*3630*/  BRA `(.L_x_23) ;  /* 0xfffffffc00fc7947 */ /* 0x000fc0000383ffff */
[----:B------:R-:W-:-:S00]  /*3640*/  NOP ;  /* 0x0000000000007918 */ /* 0x000fc00000000000 */
        /* <DEDUP_REMOVED lines=11> */
.L_x_24:


//--------------------- .nv.shared._Z7GpuTopKPiS_ii --------------------------
	.section	.nv.shared._Z7GpuTopKPiS_ii,"aw",@nobits
	.sectionflags	@""
	.align	4
.nv.shared._Z7GpuTopKPiS_ii:
	.zero		21504


//--------------------- .nv.shared.reserved.0     --------------------------
	.section	.nv.shared.reserved.0,"aw",@nobits
	.weak		__nv_reservedSMEM_offset_0_alias
	.size		__nv_reservedSMEM_offset_0_alias, 0, 64
	.other		__nv_reservedSMEM_offset_0_alias,@"STO_CUDA_RESERVED_SHARED STV_DEFAULT"
__nv_reservedSMEM_offset_0_alias:
	.zero		0
	.zero		64


//--------------------- .nv.global                --------------------------
	.section	.nv.global,"aw",@nobits
	.align	4
.nv.global:
	.type		gpu_result,@object
	.size		gpu_result,(_1_pass_result - gpu_result)
	.other		gpu_result,@"STV_DEFAULT STO_CUDA_MANAGED"
gpu_result:
	.zero		80
	.type		_1_pass_result,@object
	.size		_1_pass_result,(source - _1_pass_result)
	.other		_1_pass_result,@"STV_DEFAULT STO_CUDA_MANAGED"
_1_pass_result:
	.zero		2560
	.type		source,@object
	.size		source,(.L_0 - source)
	.other		source,@"STV_DEFAULT STO_CUDA_MANAGED"
source:
	.zero		400000000
.L_0:


//--------------------- .nv.constant0._Z7GpuTopKPiS_ii --------------------------
	.section	.nv.constant0._Z7GpuTopKPiS_ii,"a",@progbits
	.sectionflags	@""
	.align	4
.nv.constant0._Z7GpuTopKPiS_ii:
	.zero		920


//--------------------- SYMBOLS --------------------------

	.type		.nv.reservedSmem.offset0,@object
	.size		.nv.reservedSmem.offset0,0x4
	.type		.nv.reservedSmem.cap,@object
	.size		.nv.reservedSmem.cap,0x4
